	.headerflags	@"EF_CUDA_TEXMODE_UNIFIED EF_CUDA_64BIT_ADDRESS EF_CUDA_ACCELERATORS EF_CUDA_SM90 EF_CUDA_VIRTUAL_SM(EF_CUDA_SM90)"
	.elftype	@"ET_EXEC"


//--------------------- .nv.info                  --------------------------
	.section	.nv.info,"",@"SHT_CUDA_INFO"
	.align	4


	//----- nvinfo : EIATTR_REGCOUNT
	.align		4
        /*0000*/ 	.byte	0x04, 0x2f
        /*0002*/ 	.short	(.L_1 - .L_0)
	.align		4
.L_0:
        /*0004*/ 	.word	index@(triton_poi_fused_add_convolution_mul_9)
        /*0008*/ 	.word	0x00000020


	//----- nvinfo : EIATTR_MIN_STACK_SIZE
	.align		4
.L_1:
        /*000c*/ 	.byte	0x04, 0x12
        /*000e*/ 	.short	(.L_3 - .L_2)
	.align		4
.L_2:
        /*0010*/ 	.word	index@(triton_poi_fused_add_convolution_mul_9)
        /*0014*/ 	.word	0x00000000


	//----- nvinfo : EIATTR_FRAME_SIZE
	.align		4
.L_3:
        /*0018*/ 	.byte	0x04, 0x11
        /*001a*/ 	.short	(.L_5 - .L_4)
	.align		4
.L_4:
        /*001c*/ 	.word	index@(triton_poi_fused_add_convolution_mul_9)
        /*0020*/ 	.word	0x00000000


	//----- nvinfo : EIATTR_MIN_STACK_SIZE
	.align		4
.L_5:
        /*0024*/ 	.byte	0x04, 0x12
        /*0026*/ 	.short	(.L_7 - .L_6)
	.align		4
.L_6:
        /*0028*/ 	.word	index@(triton_poi_fused_add_convolution_mul_9)
        /*002c*/ 	.word	0x00000000
.L_7:


//--------------------- .nv.info.triton_poi_fused_add_convolution_mul_9 --------------------------
	.section	.nv.info.triton_poi_fused_add_convolution_mul_9,"",@"SHT_CUDA_INFO"
	.sectionflags	@""
	.align	4


	//----- nvinfo : EIATTR_CUDA_API_VERSION
	.align		4
        /*0000*/ 	.byte	0x04, 0x37
        /*0002*/ 	.short	(.L_9 - .L_8)
.L_8:
        /*0004*/ 	.word	0x0000007c


	//----- nvinfo : EIATTR_KPARAM_INFO
	.align		4
.L_9:
        /*0008*/ 	.byte	0x04, 0x17
        /*000a*/ 	.short	(.L_11 - .L_10)
.L_10:
        /*000c*/ 	.word	0x00000000
        /*0010*/ 	.short	0x0004
        /*0012*/ 	.short	0x0020
        /*0014*/ 	.byte	0x00, 0xf0, 0x11, 0x00


	//----- nvinfo : EIATTR_KPARAM_INFO
	.align		4
.L_11:
        /*0018*/ 	.byte	0x04, 0x17
        /*001a*/ 	.short	(.L_13 - .L_12)
.L_12:
        /*001c*/ 	.word	0x00000000
        /*0020*/ 	.short	0x0003
        /*0022*/ 	.short	0x0018
        /*0024*/ 	.byte	0x00, 0xf4, 0x21, 0x00


	//----- nvinfo : EIATTR_KPARAM_INFO
	.align		4
.L_13:
        /*0028*/ 	.byte	0x04, 0x17
        /*002a*/ 	.short	(.L_15 - .L_14)
.L_14:
        /*002c*/ 	.word	0x00000000
        /*0030*/ 	.short	0x0002
        /*0032*/ 	.short	0x0010
        /*0034*/ 	.byte	0x00, 0xf4, 0x21, 0x00


	//----- nvinfo : EIATTR_KPARAM_INFO
	.align		4
.L_15:
        /*0038*/ 	.byte	0x04, 0x17
        /*003a*/ 	.short	(.L_17 - .L_16)
.L_16:
        /*003c*/ 	.word	0x00000000
        /*0040*/ 	.short	0x0001
        /*0042*/ 	.short	0x0008
        /*0044*/ 	.byte	0x00, 0xf4, 0x21, 0x00


	//----- nvinfo : EIATTR_KPARAM_INFO
	.align		4
.L_17:
        /*0048*/ 	.byte	0x04, 0x17
        /*004a*/ 	.short	(.L_19 - .L_18)
.L_18:
        /*004c*/ 	.word	0x00000000
        /*0050*/ 	.short	0x0000
        /*0052*/ 	.short	0x0000
        /*0054*/ 	.byte	0x00, 0xf4, 0x21, 0x00


	//----- nvinfo : EIATTR_SPARSE_MMA_MASK
	.align		4
.L_19:
        /*0058*/ 	.byte	0x03, 0x50
        /*005a*/ 	.short	0x0000


	//----- nvinfo : EIATTR_MAXREG_COUNT
	.align		4
        /*005c*/ 	.byte	0x03, 0x1b
        /*005e*/ 	.short	0x00ff


	//----- nvinfo : EIATTR_EXIT_INSTR_OFFSETS
	.align		4
        /*0060*/ 	.byte	0x04, 0x1c
        /*0062*/ 	.short	(.L_21 - .L_20)


	//   ....[0]....
.L_20:
        /*0064*/ 	.word	0x000003e0


	//----- nvinfo : EIATTR_REQNTID
	.align		4
.L_21:
        /*0068*/ 	.byte	0x04, 0x10
        /*006a*/ 	.short	(.L_23 - .L_22)
.L_22:
        /*006c*/ 	.word	0x00000080
        /*0070*/ 	.word	0x00000001
        /*0074*/ 	.word	0x00000001


	//----- nvinfo : EIATTR_CBANK_PARAM_SIZE
	.align		4
.L_23:
        /*0078*/ 	.byte	0x03, 0x19
        /*007a*/ 	.short	0x0024


	//----- nvinfo : EIATTR_PARAM_CBANK
	.align		4
        /*007c*/ 	.byte	0x04, 0x0a
        /*007e*/ 	.short	(.L_25 - .L_24)
	.align		4
.L_24:
        /*0080*/ 	.word	index@(.nv.constant0.triton_poi_fused_add_convolution_mul_9)
        /*0084*/ 	.short	0x0210
        /*0086*/ 	.short	0x0024


	//----- nvinfo : EIATTR_SW_WAR
	.align		4
.L_25:
        /*0088*/ 	.byte	0x04, 0x36
        /*008a*/ 	.short	(.L_27 - .L_26)
.L_26:
        /*008c*/ 	.word	0x00000008
.L_27:


//--------------------- .nv.callgraph             --------------------------
	.section	.nv.callgraph,"",@"SHT_CUDA_CALLGRAPH"
	.align	4
	.sectionentsize	8
	.align		4
        /*0000*/ 	.word	0x00000000
	.align		4
        /*0004*/ 	.word	0xffffffff
	.align		4
        /*0008*/ 	.word	0x00000000
	.align		4
        /*000c*/ 	.word	0xfffffffe
	.align		4
        /*0010*/ 	.word	0x00000000
	.align		4
        /*0014*/ 	.word	0xfffffffd
	.align		4
        /*0018*/ 	.word	0x00000000
	.align		4
        /*001c*/ 	.word	0xfffffffc


//--------------------- .text.triton_poi_fused_add_convolution_mul_9 --------------------------
	.section	.text.triton_poi_fused_add_convolution_mul_9,"ax",@progbits
	.align	128
        .global         triton_poi_fused_add_convolution_mul_9
        .type           triton_poi_fused_add_convolution_mul_9,@function
        .size           triton_poi_fused_add_convolution_mul_9,(.L_x_1 - triton_poi_fused_add_convolution_mul_9)
        .other          triton_poi_fused_add_convolution_mul_9,@"STO_CUDA_ENTRY STV_DEFAULT"
triton_poi_fused_add_convolution_mul_9:
.text.triton_poi_fused_add_convolution_mul_9:
[----:B------:R-:W-:Y:S01]  /*0000*/  LDC R1, c[0x0][0x28] ;  /* 0x00000a00ff017b82 */ /* 0x000fe20000000800 */
[----:B------:R-:W1:Y:S07]  /*0010*/  S2R R0, SR_TID.X ;  /* 0x0000000000007919 */ /* 0x000e6e0000002100 */
[----:B------:R-:W2:Y:S01]  /*0020*/  LDC.64 R8, c[0x0][0x218] ;  /* 0x00008600ff087b82 */ /* 0x000ea20000000a00 */
[----:B------:R-:W-:Y:S01]  /*0030*/  ULDC.64 UR4, c[0x0][0x208] ;  /* 0x0000820000047ab9 */ /* 0x000fe20000000a00 */
[----:B------:R-:W3:Y:S06]  /*0040*/  S2R R7, SR_CTAID.X ;  /* 0x0000000000077919 */ /* 0x000eec0000002500 */
[----:B------:R-:W4:Y:S08]  /*0050*/  LDC.64 R2, c[0x0][0x210] ;  /* 0x00008400ff027b82 */ /* 0x000f300000000a00 */
[----:B------:R-:W5:Y:S08]  /*0060*/  LDC.64 R12, c[0x0][0x220] ;  /* 0x00008800ff0c7b82 */ /* 0x000f700000000a00 */
[----:B------:R-:W2:Y:S01]  /*0070*/  LDC.64 R14, c[0x0][0x228] ;  /* 0x00008a00ff0e7b82 */ /* 0x000ea20000000a00 */
[----:B-1----:R-:W-:-:S02]  /*0080*/  SHF.L.U32 R0, R0, 0x2, RZ ;  /* 0x0000000200007819 */ /* 0x002fc400000006ff */
[----:B---3--:R-:W-:Y:S02]  /*0090*/  SHF.R.S32.HI R5, RZ, 0x15, R7 ;  /* 0x00000015ff057819 */ /* 0x008fe40000011407 */
[----:B------:R-:W-:Y:S02]  /*00a0*/  LOP3.LUT R0, R0, 0x1fc, RZ, 0xc0, !PT ;  /* 0x000001fc00007812 */ /* 0x000fe400078ec0ff */
[----:B------:R-:W-:Y:S02]  /*00b0*/  SGXT R5, R5, 0x1 ;  /* 0x000000010505781a */ /* 0x000fe40000000200 */
[----:B------:R-:W-:-:S04]  /*00c0*/  LEA R24, R7, R0, 0xa ;  /* 0x0000000007187211 */ /* 0x000fc800078e50ff */
[----:B------:R-:W-:Y:S01]  /*00d0*/  LEA.HI R0, R5, R24, RZ, 0xc ;  /* 0x0000001805007211 */ /* 0x000fe200078f60ff */
[----:B----4-:R-:W-:-:S03]  /*00e0*/  IMAD.WIDE R2, R24, 0x4, R2 ;  /* 0x0000000418027825 */ /* 0x010fc600078e0202 */
[----:B------:R-:W-:Y:S02]  /*00f0*/  SHF.R.S32.HI R4, RZ, 0xc, R0 ;  /* 0x0000000cff047819 */ /* 0x000fe40000011400 */
[----:B------:R-:W3:Y:S02]  /*0100*/  LDG.E.128 R16, desc[UR4][R2.64] ;  /* 0x0000000402107981 */ /* 0x000ee4000c1e1d00 */
[----:B------:R-:W-:-:S04]  /*0110*/  LEA.HI R5, R4, R4, RZ, 0x6 ;  /* 0x0000000404057211 */ /* 0x000fc800078f30ff */
[----:B------:R-:W-:-:S04]  /*0120*/  LOP3.LUT R5, R5, 0xffffffc0, RZ, 0xc0, !PT ;  /* 0xffffffc005057812 */ /* 0x000fc800078ec0ff */
[----:B------:R-:W-:-:S05]  /*0130*/  IADD3 R5, R4, -R5, RZ ;  /* 0x8000000504057210 */ /* 0x000fca0007ffe0ff */
[----:B--2---:R-:W-:-:S06]  /*0140*/  IMAD.WIDE R20, R5, 0x4, R8 ;  /* 0x0000000405147825 */ /* 0x004fcc00078e0208 */
[----:B------:R-:W3:Y:S01]  /*0150*/  LDG.E.EL R20, desc[UR4][R20.64] ;  /* 0x0000000414147981 */ /* 0x000ee2000c2e1900 */
[----:B------:R-:W-:-:S04]  /*0160*/  IADD3 R0, R0, 0x200, RZ ;  /* 0x0000020000007810 */ /* 0x000fc80007ffe0ff */
[----:B------:R-:W-:-:S04]  /*0170*/  SHF.R.S32.HI R0, RZ, 0xc, R0 ;  /* 0x0000000cff007819 */ /* 0x000fc80000011400 */
[----:B------:R-:W-:-:S04]  /*0180*/  LEA.HI R10, R0, R0, RZ, 0x6 ;  /* 0x00000000000a7211 */ /* 0x000fc800078f30ff */
[----:B------:R-:W-:-:S04]  /*0190*/  LOP3.LUT R11, R10, 0xffffffc0, RZ, 0xc0, !PT ;  /* 0xffffffc00a0b7812 */ /* 0x000fc800078ec0ff */
[----:B------:R-:W-:Y:S01]  /*01a0*/  IADD3 R11, R0, -R11, RZ ;  /* 0x8000000b000b7210 */ /* 0x000fe20007ffe0ff */
[----:B-----5:R-:W-:-:S04]  /*01b0*/  IMAD.WIDE R12, R24, 0x4, R12 ;  /* 0x00000004180c7825 */ /* 0x020fc800078e020c */
[----:B------:R-:W-:Y:S01]  /*01c0*/  IMAD.WIDE R8, R11, 0x4, R8 ;  /* 0x000000040b087825 */ /* 0x000fe200078e0208 */
[----:B------:R-:W2:Y:S04]  /*01d0*/  LDG.E.128 R4, desc[UR4][R12.64] ;  /* 0x000000040c047981 */ /* 0x000ea8000c1e1d00 */
[----:B------:R-:W4:Y:S01]  /*01e0*/  LDG.E.EL R0, desc[UR4][R8.64] ;  /* 0x0000000408007981 */ /* 0x000f22000c2e1900 */
[----:B0-----:R-:W-:-:S03]  /*01f0*/  IMAD.WIDE R24, R24, 0x4, R14 ;  /* 0x0000000418187825 */ /* 0x001fc600078e020e */
[----:B------:R-:W5:Y:S04]  /*0200*/  LDG.E.128 R12, desc[UR4][R12.64+0x800] ;  /* 0x000800040c0c7981 */ /* 0x000f68000c1e1d00 */
[----:B------:R-:W4:Y:S01]  /*0210*/  LDG.E.128 R8, desc[UR4][R2.64+0x800] ;  /* 0x0008000402087981 */ /* 0x000f22000c1e1d00 */
[--C-:B---3--:R-:W-:Y:S01]  /*0220*/  FADD R29, R16, R20.reuse ;  /* 0x00000014101d7221 */ /* 0x108fe20000000000 */
[--C-:B------:R-:W-:Y:S01]  /*0230*/  FADD R26, R17, R20.reuse ;  /* 0x00000014111a7221 */ /* 0x100fe20000000000 */
[--C-:B------:R-:W-:Y:S01]  /*0240*/  FADD R27, R18, R20.reuse ;  /* 0x00000014121b7221 */ /* 0x100fe20000000000 */
[----:B------:R-:W-:Y:S02]  /*0250*/  FADD R28, R19, R20 ;  /* 0x00000014131c7221 */ /* 0x000fe40000000000 */
[----:B------:R-:W3:Y:S04]  /*0260*/  LDG.E.128 R16, desc[UR4][R24.64] ;  /* 0x0000000418107981 */ /* 0x000ee8000c1e1d00 */
[----:B------:R-:W3:Y:S01]  /*0270*/  LDG.E.128 R20, desc[UR4][R24.64+0x800] ;  /* 0x0008000418147981 */ /* 0x000ee2000c1e1d00 */
[----:B--2---:R-:W-:Y:S01]  /*0280*/  FFMA R29, R29, 0.20000000298023223877, R4 ;  /* 0x3e4ccccd1d1d7823 */ /* 0x004fe20000000004 */
[----:B------:R-:W-:Y:S01]  /*0290*/  FFMA R26, R26, 0.20000000298023223877, R5 ;  /* 0x3e4ccccd1a1a7823 */ /* 0x000fe20000000005 */
[----:B------:R-:W-:Y:S01]  /*02a0*/  FFMA R28, R28, 0.20000000298023223877, R7 ;  /* 0x3e4ccccd1c1c7823 */ /* 0x000fe20000000007 */
[----:B------:R-:W-:Y:S01]  /*02b0*/  FFMA R27, R27, 0.20000000298023223877, R6 ;  /* 0x3e4ccccd1b1b7823 */ /* 0x000fe20000000006 */
[--C-:B----4-:R-:W-:Y:S01]  /*02c0*/  FADD R5, R8, R0.reuse ;  /* 0x0000000008057221 */ /* 0x110fe20000000000 */
[--C-:B------:R-:W-:Y:S01]  /*02d0*/  FADD R4, R9, R0.reuse ;  /* 0x0000000009047221 */ /* 0x100fe20000000000 */
[--C-:B------:R-:W-:Y:S01]  /*02e0*/  FADD R7, R10, R0.reuse ;  /* 0x000000000a077221 */ /* 0x100fe20000000000 */
[----:B------:R-:W-:Y:S01]  /*02f0*/  FADD R0, R11, R0 ;  /* 0x000000000b007221 */ /* 0x000fe20000000000 */
[----:B-----5:R-:W-:Y:S01]  /*0300*/  FFMA R5, R5, 0.20000000298023223877, R12 ;  /* 0x3e4ccccd05057823 */ /* 0x020fe2000000000c */
[----:B------:R-:W-:Y:S01]  /*0310*/  FFMA R4, R4, 0.20000000298023223877, R13 ;  /* 0x3e4ccccd04047823 */ /* 0x000fe2000000000d */
[----:B------:R-:W-:Y:S01]  /*0320*/  FFMA R7, R7, 0.20000000298023223877, R14 ;  /* 0x3e4ccccd07077823 */ /* 0x000fe2000000000e */
[----:B------:R-:W-:Y:S01]  /*0330*/  FFMA R0, R0, 0.20000000298023223877, R15 ;  /* 0x3e4ccccd00007823 */ /* 0x000fe2000000000f */
[----:B---3--:R-:W-:Y:S01]  /*0340*/  FFMA R16, R29, 0.20000000298023223877, R16 ;  /* 0x3e4ccccd1d107823 */ /* 0x008fe20000000010 */
[----:B------:R-:W-:Y:S01]  /*0350*/  FFMA R17, R26, 0.20000000298023223877, R17 ;  /* 0x3e4ccccd1a117823 */ /* 0x000fe20000000011 */
[----:B------:R-:W-:Y:S01]  /*0360*/  FFMA R18, R27, 0.20000000298023223877, R18 ;  /* 0x3e4ccccd1b127823 */ /* 0x000fe20000000012 */
[----:B------:R-:W-:Y:S01]  /*0370*/  FFMA R19, R28, 0.20000000298023223877, R19 ;  /* 0x3e4ccccd1c137823 */ /* 0x000fe20000000013 */
[----:B------:R-:W-:Y:S01]  /*0380*/  FFMA R20, R5, 0.20000000298023223877, R20 ;  /* 0x3e4ccccd05147823 */ /* 0x000fe20000000014 */
[----:B------:R-:W-:Y:S01]  /*0390*/  FFMA R21, R4, 0.20000000298023223877, R21 ;  /* 0x3e4ccccd04157823 */ /* 0x000fe20000000015 */
[----:B------:R-:W-:Y:S01]  /*03a0*/  FFMA R22, R7, 0.20000000298023223877, R22 ;  /* 0x3e4ccccd07167823 */ /* 0x000fe20000000016 */
[----:B------:R-:W-:Y:S01]  /*03b0*/  FFMA R23, R0, 0.20000000298023223877, R23 ;  /* 0x3e4ccccd00177823 */ /* 0x000fe20000000017 */
[----:B------:R-:W-:Y:S04]  /*03c0*/  STG.E.128 desc[UR4][R2.64], R16 ;  /* 0x0000001002007986 */ /* 0x000fe8000c101d04 */
[----:B------:R-:W-:Y:S01]  /*03d0*/  STG.E.128 desc[UR4][R2.64+0x800], R20 ;  /* 0x0008001402007986 */ /* 0x000fe2000c101d04 */
[----:B------:R-:W-:Y:S05]  /*03e0*/  EXIT ;  /* 0x000000000000794d */ /* 0x000fea0003800000 */
.L_x_0:
[----:B------:R-:W-:-:S00]  /*03f0*/  BRA `(.L_x_0) ;  /* 0xfffffffc00fc7947 */ /* 0x000fc0000383ffff */
[----:B------:R-:W-:-:S00]  /*0400*/  NOP ;  /* 0x0000000000007918 */ /* 0x000fc00000000000 */
[----:B------:R-:W-:-:S00]  /*0410*/  NOP ;  /* 0x0000000000007918 */ /* 0x000fc00000000000 */
[----:B------:R-:W-:-:S00]  /*0420*/  NOP ;  /* 0x0000000000007918 */ /* 0x000fc00000000000 */
[----:B------:R-:W-:-:S00]  /*0430*/  NOP ;  /* 0x0000000000007918 */ /* 0x000fc00000000000 */
[----:B------:R-:W-:-:S00]  /*0440*/  NOP ;  /* 0x0000000000007918 */ /* 0x000fc00000000000 */
[----:B------:R-:W-:-:S00]  /*0450*/  NOP ;  /* 0x0000000000007918 */ /* 0x000fc00000000000 */
[----:B------:R-:W-:-:S00]  /*0460*/  NOP ;  /* 0x0000000000007918 */ /* 0x000fc00000000000 */
[----:B------:R-:W-:-:S00]  /*0470*/  NOP ;  /* 0x0000000000007918 */ /* 0x000fc00000000000 */
.L_x_1:


//--------------------- .nv.constant0.triton_poi_fused_add_convolution_mul_9 --------------------------
	.section	.nv.constant0.triton_poi_fused_add_convolution_mul_9,"a",@progbits
	.sectionflags	@""
	.align	4
.nv.constant0.triton_poi_fused_add_convolution_mul_9:
	.zero		564
